//
// Generated by NVIDIA NVVM Compiler
//
// Compiler Build ID: CL-36424714
// Cuda compilation tools, release 13.0, V13.0.88
// Based on NVVM 20.0.0
//

.version 9.0
.target sm_100
.address_size 64

	// .globl	_Z5sgemmiiifPKfS0_fPf
// _ZZ5sgemmiiifPKfS0_fPfE2As has been demoted
// _ZZ5sgemmiiifPKfS0_fPfE2Bs has been demoted

.visible .entry _Z5sgemmiiifPKfS0_fPf(
	.param .u32 _Z5sgemmiiifPKfS0_fPf_param_0,
	.param .u32 _Z5sgemmiiifPKfS0_fPf_param_1,
	.param .u32 _Z5sgemmiiifPKfS0_fPf_param_2,
	.param .f32 _Z5sgemmiiifPKfS0_fPf_param_3,
	.param .u64 .ptr .align 1 _Z5sgemmiiifPKfS0_fPf_param_4,
	.param .u64 .ptr .align 1 _Z5sgemmiiifPKfS0_fPf_param_5,
	.param .f32 _Z5sgemmiiifPKfS0_fPf_param_6,
	.param .u64 .ptr .align 1 _Z5sgemmiiifPKfS0_fPf_param_7
)
{
	.reg .pred 	%p<12>;
	.reg .b32 	%r<45>;
	.reg .b32 	%f<116>;
	.reg .b64 	%rd<13>;
	// demoted variable
	.shared .align 4 .b8 _ZZ5sgemmiiifPKfS0_fPfE2As[4096];
	// demoted variable
	.shared .align 4 .b8 _ZZ5sgemmiiifPKfS0_fPfE2Bs[4096];
	ld.param.u32 	%r23, [_Z5sgemmiiifPKfS0_fPf_param_0];
	ld.param.u32 	%r24, [_Z5sgemmiiifPKfS0_fPf_param_1];
	ld.param.u32 	%r25, [_Z5sgemmiiifPKfS0_fPf_param_2];
	ld.param.f32 	%f8, [_Z5sgemmiiifPKfS0_fPf_param_3];
	ld.param.u64 	%rd3, [_Z5sgemmiiifPKfS0_fPf_param_4];
	ld.param.u64 	%rd4, [_Z5sgemmiiifPKfS0_fPf_param_5];
	ld.param.f32 	%f9, [_Z5sgemmiiifPKfS0_fPf_param_6];
	ld.param.u64 	%rd5, [_Z5sgemmiiifPKfS0_fPf_param_7];
	mov.u32 	%r26, %ctaid.x;
	mov.u32 	%r27, %ctaid.y;
	mov.u32 	%r40, %tid.x;
	mov.u32 	%r42, %tid.y;
	mov.u32 	%r28, %ntid.y;
	mad.lo.s32 	%r3, %r27, %r28, %r42;
	mov.u32 	%r29, %ntid.x;
	mad.lo.s32 	%r4, %r26, %r29, %r40;
	setp.lt.s32 	%p1, %r25, -30;
	mov.f32 	%f115, 0f00000000;
	@%p1 bra 	$L__BB0_7;
	add.s32 	%r30, %r25, -1;
	shr.s32 	%r31, %r30, 31;
	shr.u32 	%r32, %r31, 27;
	add.s32 	%r33, %r30, %r32;
	shr.s32 	%r34, %r33, 5;
	neg.s32 	%r44, %r34;
	shl.b32 	%r35, %r42, 7;
	mov.u32 	%r36, _ZZ5sgemmiiifPKfS0_fPfE2As;
	add.s32 	%r5, %r36, %r35;
	shl.b32 	%r37, %r40, 2;
	add.s32 	%r6, %r5, %r37;
	mov.u32 	%r38, _ZZ5sgemmiiifPKfS0_fPfE2Bs;
	add.s32 	%r8, %r38, %r37;
	add.s32 	%r7, %r8, %r35;
	mad.lo.s32 	%r43, %r42, %r24, %r4;
	shl.b32 	%r11, %r24, 5;
	mad.lo.s32 	%r41, %r25, %r3, %r40;
	cvta.to.global.u64 	%rd1, %rd3;
	cvta.to.global.u64 	%rd2, %rd4;
	mov.f32 	%f115, 0f00000000;
$L__BB0_2:
	setp.ge.u32 	%p2, %r3, %r23;
	setp.ge.u32 	%p3, %r40, %r25;
	mov.f32 	%f113, 0f00000000;
	or.pred  	%p4, %p2, %p3;
	@%p4 bra 	$L__BB0_4;
	mul.wide.u32 	%rd6, %r41, 4;
	add.s64 	%rd7, %rd1, %rd6;
	ld.global.f32 	%f113, [%rd7];
$L__BB0_4:
	setp.ge.u32 	%p5, %r4, %r24;
	st.shared.f32 	[%r6], %f113;
	setp.ge.u32 	%p6, %r42, %r25;
	mov.f32 	%f114, 0f00000000;
	or.pred  	%p7, %p5, %p6;
	@%p7 bra 	$L__BB0_6;
	mul.wide.u32 	%rd8, %r43, 4;
	add.s64 	%rd9, %rd2, %rd8;
	ld.global.f32 	%f114, [%rd9];
$L__BB0_6:
	st.shared.f32 	[%r7], %f114;
	bar.sync 	0;
	ld.shared.f32 	%f14, [%r5];
	ld.shared.f32 	%f15, [%r8];
	fma.rn.f32 	%f16, %f14, %f15, %f115;
	ld.shared.f32 	%f17, [%r5+4];
	ld.shared.f32 	%f18, [%r8+128];
	fma.rn.f32 	%f19, %f17, %f18, %f16;
	ld.shared.f32 	%f20, [%r5+8];
	ld.shared.f32 	%f21, [%r8+256];
	fma.rn.f32 	%f22, %f20, %f21, %f19;
	ld.shared.f32 	%f23, [%r5+12];
	ld.shared.f32 	%f24, [%r8+384];
	fma.rn.f32 	%f25, %f23, %f24, %f22;
	ld.shared.f32 	%f26, [%r5+16];
	ld.shared.f32 	%f27, [%r8+512];
	fma.rn.f32 	%f28, %f26, %f27, %f25;
	ld.shared.f32 	%f29, [%r5+20];
	ld.shared.f32 	%f30, [%r8+640];
	fma.rn.f32 	%f31, %f29, %f30, %f28;
	ld.shared.f32 	%f32, [%r5+24];
	ld.shared.f32 	%f33, [%r8+768];
	fma.rn.f32 	%f34, %f32, %f33, %f31;
	ld.shared.f32 	%f35, [%r5+28];
	ld.shared.f32 	%f36, [%r8+896];
	fma.rn.f32 	%f37, %f35, %f36, %f34;
	ld.shared.f32 	%f38, [%r5+32];
	ld.shared.f32 	%f39, [%r8+1024];
	fma.rn.f32 	%f40, %f38, %f39, %f37;
	ld.shared.f32 	%f41, [%r5+36];
	ld.shared.f32 	%f42, [%r8+1152];
	fma.rn.f32 	%f43, %f41, %f42, %f40;
	ld.shared.f32 	%f44, [%r5+40];
	ld.shared.f32 	%f45, [%r8+1280];
	fma.rn.f32 	%f46, %f44, %f45, %f43;
	ld.shared.f32 	%f47, [%r5+44];
	ld.shared.f32 	%f48, [%r8+1408];
	fma.rn.f32 	%f49, %f47, %f48, %f46;
	ld.shared.f32 	%f50, [%r5+48];
	ld.shared.f32 	%f51, [%r8+1536];
	fma.rn.f32 	%f52, %f50, %f51, %f49;
	ld.shared.f32 	%f53, [%r5+52];
	ld.shared.f32 	%f54, [%r8+1664];
	fma.rn.f32 	%f55, %f53, %f54, %f52;
	ld.shared.f32 	%f56, [%r5+56];
	ld.shared.f32 	%f57, [%r8+1792];
	fma.rn.f32 	%f58, %f56, %f57, %f55;
	ld.shared.f32 	%f59, [%r5+60];
	ld.shared.f32 	%f60, [%r8+1920];
	fma.rn.f32 	%f61, %f59, %f60, %f58;
	ld.shared.f32 	%f62, [%r5+64];
	ld.shared.f32 	%f63, [%r8+2048];
	fma.rn.f32 	%f64, %f62, %f63, %f61;
	ld.shared.f32 	%f65, [%r5+68];
	ld.shared.f32 	%f66, [%r8+2176];
	fma.rn.f32 	%f67, %f65, %f66, %f64;
	ld.shared.f32 	%f68, [%r5+72];
	ld.shared.f32 	%f69, [%r8+2304];
	fma.rn.f32 	%f70, %f68, %f69, %f67;
	ld.shared.f32 	%f71, [%r5+76];
	ld.shared.f32 	%f72, [%r8+2432];
	fma.rn.f32 	%f73, %f71, %f72, %f70;
	ld.shared.f32 	%f74, [%r5+80];
	ld.shared.f32 	%f75, [%r8+2560];
	fma.rn.f32 	%f76, %f74, %f75, %f73;
	ld.shared.f32 	%f77, [%r5+84];
	ld.shared.f32 	%f78, [%r8+2688];
	fma.rn.f32 	%f79, %f77, %f78, %f76;
	ld.shared.f32 	%f80, [%r5+88];
	ld.shared.f32 	%f81, [%r8+2816];
	fma.rn.f32 	%f82, %f80, %f81, %f79;
	ld.shared.f32 	%f83, [%r5+92];
	ld.shared.f32 	%f84, [%r8+2944];
	fma.rn.f32 	%f85, %f83, %f84, %f82;
	ld.shared.f32 	%f86, [%r5+96];
	ld.shared.f32 	%f87, [%r8+3072];
	fma.rn.f32 	%f88, %f86, %f87, %f85;
	ld.shared.f32 	%f89, [%r5+100];
	ld.shared.f32 	%f90, [%r8+3200];
	fma.rn.f32 	%f91, %f89, %f90, %f88;
	ld.shared.f32 	%f92, [%r5+104];
	ld.shared.f32 	%f93, [%r8+3328];
	fma.rn.f32 	%f94, %f92, %f93, %f91;
	ld.shared.f32 	%f95, [%r5+108];
	ld.shared.f32 	%f96, [%r8+3456];
	fma.rn.f32 	%f97, %f95, %f96, %f94;
	ld.shared.f32 	%f98, [%r5+112];
	ld.shared.f32 	%f99, [%r8+3584];
	fma.rn.f32 	%f100, %f98, %f99, %f97;
	ld.shared.f32 	%f101, [%r5+116];
	ld.shared.f32 	%f102, [%r8+3712];
	fma.rn.f32 	%f103, %f101, %f102, %f100;
	ld.shared.f32 	%f104, [%r5+120];
	ld.shared.f32 	%f105, [%r8+3840];
	fma.rn.f32 	%f106, %f104, %f105, %f103;
	ld.shared.f32 	%f107, [%r5+124];
	ld.shared.f32 	%f108, [%r8+3968];
	fma.rn.f32 	%f115, %f107, %f108, %f106;
	bar.sync 	0;
	add.s32 	%r44, %r44, 1;
	add.s32 	%r43, %r43, %r11;
	add.s32 	%r42, %r42, 32;
	add.s32 	%r41, %r41, 32;
	add.s32 	%r40, %r40, 32;
	setp.ne.s32 	%p8, %r44, 1;
	@%p8 bra 	$L__BB0_2;
$L__BB0_7:
	setp.ge.u32 	%p9, %r3, %r23;
	setp.ge.u32 	%p10, %r4, %r24;
	or.pred  	%p11, %p9, %p10;
	@%p11 bra 	$L__BB0_9;
	mad.lo.s32 	%r39, %r24, %r3, %r4;
	cvta.to.global.u64 	%rd10, %rd5;
	mul.wide.u32 	%rd11, %r39, 4;
	add.s64 	%rd12, %rd10, %rd11;
	ld.global.f32 	%f109, [%rd12];
	mul.f32 	%f110, %f9, %f109;
	fma.rn.f32 	%f111, %f8, %f115, %f110;
	st.global.f32 	[%rd12], %f111;
$L__BB0_9:
	ret;

}


// ===== COMPILED SASS (sm_100) =====

	.target	sm_100

	.elftype	@"ET_EXEC"


//--------------------- .note.nv.tkinfo           --------------------------
	.section	.note.nv.tkinfo,"",@"SHT_NOTE"
	.sectionflags	@"SHF_NOTE_NV_TKINFO"
	.tkinfo
        /*0018*/ 	.word	0x00000002
        /*0030*/ 	.string	""
        /*0030*/ 	.string	"ptxas"
        /*0030*/ 	.string	"Cuda compilation tools, release 13.0, V13.0.88"
        /*0030*/ 	.string	"Build cuda_13.0.r13.0/compiler.36424714_0"
        /*0030*/ 	.string	"-arch sm_100 -m 64 "



//--------------------- .note.nv.cuinfo           --------------------------
	.section	.note.nv.cuinfo,"",@"SHT_NOTE"
	.sectionflags	@"SHF_NOTE_NV_CUINFO"
        /*0018*/ 	.short	0x0002
        /*001a*/ 	.short	0x0064
        /*001c*/ 	.short	0x0082
	.zero		2


//--------------------- .nv.info                  --------------------------
	.section	.nv.info,"",@"SHT_CUDA_INFO"
	.align	4


	//----- nvinfo : EIATTR_REGCOUNT
	.align		4
        /*0000*/ 	.byte	0x04, 0x2f
        /*0002*/ 	.short	(.L_1 - .L_0)
	.align		4
.L_0:
        /*0004*/ 	.word	index@(_Z5sgemmiiifPKfS0_fPf)
        /*0008*/ 	.word	0x00000020


	//----- nvinfo : EIATTR_FRAME_SIZE
	.align		4
.L_1:
        /*000c*/ 	.byte	0x04, 0x11
        /*000e*/ 	.short	(.L_3 - .L_2)
	.align		4
.L_2:
        /*0010*/ 	.word	index@(_Z5sgemmiiifPKfS0_fPf)
        /*0014*/ 	.word	0x00000000


	//----- nvinfo : EIATTR_MIN_STACK_SIZE
	.align		4
.L_3:
        /*0018*/ 	.byte	0x04, 0x12
        /*001a*/ 	.short	(.L_5 - .L_4)
	.align		4
.L_4:
        /*001c*/ 	.word	index@(_Z5sgemmiiifPKfS0_fPf)
        /*0020*/ 	.word	0x00000000
.L_5:


//--------------------- .nv.compat                --------------------------
	.section	.nv.compat,"",@"SHT_CUDA_COMPAT_INFO"
	.align	4
        /*0000*/ 	.byte	0x02, 0x09, 0x00, 0x00, 0x02, 0x02, 0x01, 0x00, 0x02, 0x05, 0x05, 0x00, 0x03, 0x07, 0x01, 0x01
        /*0010*/ 	.byte	0x02, 0x03, 0x00, 0x00, 0x02, 0x06, 0x01, 0x00, 0x04, 0x0b, 0x08, 0x00, 0x09, 0x00, 0x00, 0x00
        /*0020*/ 	.byte	0x00, 0x00, 0x00, 0x00


//--------------------- .nv.info._Z5sgemmiiifPKfS0_fPf --------------------------
	.section	.nv.info._Z5sgemmiiifPKfS0_fPf,"",@"SHT_CUDA_INFO"
	.sectionflags	@""
	.align	4


	//----- nvinfo : EIATTR_CUDA_API_VERSION
	.align		4
        /*0000*/ 	.byte	0x04, 0x37
        /*0002*/ 	.short	(.L_7 - .L_6)
.L_6:
        /*0004*/ 	.word	0x00000082


	//----- nvinfo : EIATTR_KPARAM_INFO
	.align		4
.L_7:
        /*0008*/ 	.byte	0x04, 0x17
        /*000a*/ 	.short	(.L_9 - .L_8)
.L_8:
        /*000c*/ 	.word	0x00000000
        /*0010*/ 	.short	0x0007
        /*0012*/ 	.short	0x0028
        /*0014*/ 	.byte	0x00, 0xf5, 0x21, 0x00


	//----- nvinfo : EIATTR_KPARAM_INFO
	.align		4
.L_9:
        /*0018*/ 	.byte	0x04, 0x17
        /*001a*/ 	.short	(.L_11 - .L_10)
.L_10:
        /*001c*/ 	.word	0x00000000
        /*0020*/ 	.short	0x0006
        /*0022*/ 	.short	0x0020
        /*0024*/ 	.byte	0x00, 0xf0, 0x11, 0x00


	//----- nvinfo : EIATTR_KPARAM_INFO
	.align		4
.L_11:
        /*0028*/ 	.byte	0x04, 0x17
        /*002a*/ 	.short	(.L_13 - .L_12)
.L_12:
        /*002c*/ 	.word	0x00000000
        /*0030*/ 	.short	0x0005
        /*0032*/ 	.short	0x0018
        /*0034*/ 	.byte	0x00, 0xf5, 0x21, 0x00


	//----- nvinfo : EIATTR_KPARAM_INFO
	.align		4
.L_13:
        /*0038*/ 	.byte	0x04, 0x17
        /*003a*/ 	.short	(.L_15 - .L_14)
.L_14:
        /*003c*/ 	.word	0x00000000
        /*0040*/ 	.short	0x0004
        /*0042*/ 	.short	0x0010
        /*0044*/ 	.byte	0x00, 0xf5, 0x21, 0x00


	//----- nvinfo : EIATTR_KPARAM_INFO
	.align		4
.L_15:
        /*0048*/ 	.byte	0x04, 0x17
        /*004a*/ 	.short	(.L_17 - .L_16)
.L_16:
        /*004c*/ 	.word	0x00000000
        /*0050*/ 	.short	0x0003
        /*0052*/ 	.short	0x000c
        /*0054*/ 	.byte	0x00, 0xf0, 0x11, 0x00


	//----- nvinfo : EIATTR_KPARAM_INFO
	.align		4
.L_17:
        /*0058*/ 	.byte	0x04, 0x17
        /*005a*/ 	.short	(.L_19 - .L_18)
.L_18:
        /*005c*/ 	.word	0x00000000
        /*0060*/ 	.short	0x0002
        /*0062*/ 	.short	0x0008
        /*0064*/ 	.byte	0x00, 0xf0, 0x11, 0x00


	//----- nvinfo : EIATTR_KPARAM_INFO
	.align		4
.L_19:
        /*0068*/ 	.byte	0x04, 0x17
        /*006a*/ 	.short	(.L_21 - .L_20)
.L_20:
        /*006c*/ 	.word	0x00000000
        /*0070*/ 	.short	0x0001
        /*0072*/ 	.short	0x0004
        /*0074*/ 	.byte	0x00, 0xf0, 0x11, 0x00


	//----- nvinfo : EIATTR_KPARAM_INFO
	.align		4
.L_21:
        /*0078*/ 	.byte	0x04, 0x17
        /*007a*/ 	.short	(.L_23 - .L_22)
.L_22:
        /*007c*/ 	.word	0x00000000
        /*0080*/ 	.short	0x0000
        /*0082*/ 	.short	0x0000
        /*0084*/ 	.byte	0x00, 0xf0, 0x11, 0x00


	//----- nvinfo : EIATTR_SPARSE_MMA_MASK
	.align		4
.L_23:
        /*0088*/ 	.byte	0x03, 0x50
        /*008a*/ 	.short	0x0000


	//----- nvinfo : EIATTR_MAXREG_COUNT
	.align		4
        /*008c*/ 	.byte	0x03, 0x1b
        /*008e*/ 	.short	0x00ff


	//----- nvinfo : EIATTR_NUM_BARRIERS
	.align		4
        /*0090*/ 	.byte	0x02, 0x4c
        /*0092*/ 	.byte	0x01
	.zero		1


	//----- nvinfo : EIATTR_MERCURY_ISA_VERSION
	.align		4
        /*0094*/ 	.byte	0x03, 0x5f
        /*0096*/ 	.short	0x0101


	//----- nvinfo : EIATTR_VRC_CTA_INIT_COUNT
	.align		4
        /*0098*/ 	.byte	0x02, 0x4a
	.zero		1
	.zero		1


	//----- nvinfo : EIATTR_EXIT_INSTR_OFFSETS
	.align		4
        /*009c*/ 	.byte	0x04, 0x1c
        /*009e*/ 	.short	(.L_25 - .L_24)


	//   ....[0]....
.L_24:
        /*00a0*/ 	.word	0x00000850


	//   ....[1]....
        /*00a4*/ 	.word	0x000008f0


	//----- nvinfo : EIATTR_CBANK_PARAM_SIZE
	.align		4
.L_25:
        /*00a8*/ 	.byte	0x03, 0x19
        /*00aa*/ 	.short	0x0030


	//----- nvinfo : EIATTR_PARAM_CBANK
	.align		4
        /*00ac*/ 	.byte	0x04, 0x0a
        /*00ae*/ 	.short	(.L_27 - .L_26)
	.align		4
.L_26:
        /*00b0*/ 	.word	index@(.nv.constant0._Z5sgemmiiifPKfS0_fPf)
        /*00b4*/ 	.short	0x0380
        /*00b6*/ 	.short	0x0030


	//----- nvinfo : EIATTR_SW_WAR
	.align		4
.L_27:
        /*00b8*/ 	.byte	0x04, 0x36
        /*00ba*/ 	.short	(.L_29 - .L_28)
.L_28:
        /*00bc*/ 	.word	0x00000008
.L_29:


//--------------------- .nv.callgraph             --------------------------
	.section	.nv.callgraph,"",@"SHT_CUDA_CALLGRAPH"
	.align	4
	.sectionentsize	8
	.align		4
        /*0000*/ 	.word	0x00000000
	.align		4
        /*0004*/ 	.word	0xffffffff
	.align		4
        /*0008*/ 	.word	0x00000000
	.align		4
        /*000c*/ 	.word	0xfffffffe
	.align		4
        /*0010*/ 	.word	0x00000000
	.align		4
        /*0014*/ 	.word	0xfffffffd
	.align		4
        /*0018*/ 	.word	0x00000000
	.align		4
        /*001c*/ 	.word	0xfffffffc


//--------------------- .text._Z5sgemmiiifPKfS0_fPf --------------------------
	.section	.text._Z5sgemmiiifPKfS0_fPf,"ax",@progbits
	.align	128
        .global         _Z5sgemmiiifPKfS0_fPf
        .type           _Z5sgemmiiifPKfS0_fPf,@function
        .size           _Z5sgemmiiifPKfS0_fPf,(.L_x_3 - _Z5sgemmiiifPKfS0_fPf)
        .other          _Z5sgemmiiifPKfS0_fPf,@"STO_CUDA_ENTRY STV_DEFAULT"
_Z5sgemmiiifPKfS0_fPf:
.text._Z5sgemmiiifPKfS0_fPf:
[----:B------:R-:W-:Y:S01]  /*0000*/  LDC R1, c[0x0][0x37c] ;  /* 0x0000df00ff017b82 */ /* 0x000fe20000000800 */
[----:B------:R-:W0:Y:S01]  /*0010*/  S2R R17, SR_TID.Y ;  /* 0x0000000000117919 */ /* 0x000e220000002200 */
[----:B------:R-:W1:Y:S06]  /*0020*/  LDCU UR9, c[0x0][0x388] ;  /* 0x00007100ff0977ac */ /* 0x000e6c0008000800 */
[----:B------:R-:W0:Y:S01]  /*0030*/  LDC R0, c[0x0][0x364] ;  /* 0x0000d900ff007b82 */ /* 0x000e220000000800 */
[----:B------:R-:W-:Y:S01]  /*0040*/  HFMA2 R21, -RZ, RZ, 0, 0 ;  /* 0x00000000ff157431 */ /* 0x000fe200000001ff */
[----:B------:R-:W2:Y:S01]  /*0050*/  S2R R16, SR_TID.X ;  /* 0x0000000000107919 */ /* 0x000ea20000002100 */
[----:B------:R-:W3:Y:S05]  /*0060*/  LDCU.64 UR10, c[0x0][0x358] ;  /* 0x00006b00ff0a77ac */ /* 0x000eea0008000a00 */
[----:B------:R-:W-:Y:S08]  /*0070*/  S2UR UR4, SR_CTAID.X ;  /* 0x00000000000479c3 */ /* 0x000ff00000002500 */
[----:B------:R-:W0:Y:S01]  /*0080*/  S2UR UR5, SR_CTAID.Y ;  /* 0x00000000000579c3 */ /* 0x000e220000002600 */
[----:B-1----:R-:W-:-:S07]  /*0090*/  UISETP.GE.AND UP0, UPT, UR9, -0x1e, UPT ;  /* 0xffffffe20900788c */ /* 0x002fce000bf06270 */
[----:B------:R-:W2:Y:S01]  /*00a0*/  LDC R3, c[0x0][0x360] ;  /* 0x0000d800ff037b82 */ /* 0x000ea20000000800 */
[----:B0-----:R-:W-:Y:S02]  /*00b0*/  IMAD R19, R0, UR5, R17 ;  /* 0x0000000500137c24 */ /* 0x001fe4000f8e0211 */
[----:B--2---:R-:W-:Y:S01]  /*00c0*/  IMAD R18, R3, UR4, R16 ;  /* 0x0000000403127c24 */ /* 0x004fe2000f8e0210 */
[----:B---3--:R-:W-:Y:S06]  /*00d0*/  BRA.U !UP0, `(.L_x_0) ;  /* 0x0000000508d07547 */ /* 0x008fec000b800000 */
[----:B------:R-:W0:Y:S01]  /*00e0*/  S2UR UR7, SR_CgaCtaId ;  /* 0x00000000000779c3 */ /* 0x000e220000008800 */
[----:B------:R-:W1:Y:S01]  /*00f0*/  LDCU UR12, c[0x0][0x384] ;  /* 0x00007080ff0c77ac */ /* 0x000e620008000800 */
[----:B------:R-:W-:Y:S01]  /*0100*/  MOV R21, RZ ;  /* 0x000000ff00157202 */ /* 0x000fe20000000f00 */
[----:B------:R-:W-:Y:S01]  /*0110*/  IMAD R6, R19, UR9, R16 ;  /* 0x0000000913067c24 */ /* 0x000fe2000f8e0210 */
[----:B------:R-:W-:Y:S01]  /*0120*/  UMOV UR6, 0x400 ;  /* 0x0000040000067882 */ /* 0x000fe20000000000 */
[----:B------:R-:W-:-:S03]  /*0130*/  UIADD3 UR4, UPT, UPT, UR9, -0x1, URZ ;  /* 0xffffffff09047890 */ /* 0x000fc6000fffe0ff */
[----:B------:R-:W2:Y:S01]  /*0140*/  LDC R0, c[0x0][0x384] ;  /* 0x0000e100ff007b82 */ /* 0x000ea20000000800 */
[----:B------:R-:W3:Y:S01]  /*0150*/  LDCU UR14, c[0x0][0x388] ;  /* 0x00007100ff0e77ac */ /* 0x000ee20008000800 */
[----:B------:R-:W-:Y:S01]  /*0160*/  USHF.R.S32.HI UR5, URZ, 0x1f, UR4 ;  /* 0x0000001fff057899 */ /* 0x000fe20008011404 */
[----:B------:R-:W4:Y:S03]  /*0170*/  LDCU UR13, c[0x0][0x380] ;  /* 0x00007000ff0d77ac */ /* 0x000f260008000800 */
[----:B------:R-:W-:Y:S01]  /*0180*/  ULEA.HI UR5, UR5, UR4, URZ, 0x5 ;  /* 0x0000000405057291 */ /* 0x000fe2000f8f28ff */
[----:B-1----:R-:W-:-:S03]  /*0190*/  IMAD R7, R17, UR12, R18 ;  /* 0x0000000c11077c24 */ /* 0x002fc6000f8e0212 */
[----:B------:R-:W-:Y:S02]  /*01a0*/  USHF.R.S32.HI UR5, URZ, 0x5, UR5 ;  /* 0x00000005ff057899 */ /* 0x000fe40008011405 */
[----:B0-----:R-:W-:Y:S02]  /*01b0*/  ULEA UR8, UR7, UR6, 0x18 ;  /* 0x0000000607087291 */ /* 0x001fe4000f8ec0ff */
[----:B------:R-:W-:Y:S02]  /*01c0*/  UIADD3 UR6, UPT, UPT, UR6, 0x1000, URZ ;  /* 0x0000100006067890 */ /* 0x000fe4000fffe0ff */
[----:B------:R-:W-:Y:S02]  /*01d0*/  UIADD3 UR5, UPT, UPT, -UR5, URZ, URZ ;  /* 0x000000ff05057290 */ /* 0x000fe4000fffe1ff */
[----:B------:R-:W-:Y:S01]  /*01e0*/  ULEA UR6, UR7, UR6, 0x18 ;  /* 0x0000000607067291 */ /* 0x000fe2000f8ec0ff */
[----:B------:R-:W-:-:S04]  /*01f0*/  LEA R5, R17, UR8, 0x7 ;  /* 0x0000000811057c11 */ /* 0x000fc8000f8e38ff */
[C---:B------:R-:W-:Y:S02]  /*0200*/  LEA R4, R16.reuse, R5, 0x2 ;  /* 0x0000000510047211 */ /* 0x040fe400078e10ff */
[----:B------:R-:W-:-:S04]  /*0210*/  LEA R2, R16, UR6, 0x2 ;  /* 0x0000000610027c11 */ /* 0x000fc8000f8e10ff */
[----:B---34-:R-:W-:-:S07]  /*0220*/  LEA R3, R17, R2, 0x7 ;  /* 0x0000000211037211 */ /* 0x018fce00078e38ff */
.L_x_1:
[----:B------:R-:W-:Y:S01]  /*0230*/  ISETP.GE.U32.AND P1, PT, R16, UR14, PT ;  /* 0x0000000e10007c0c */ /* 0x000fe2000bf26070 */
[----:B------:R-:W-:Y:S01]  /*0240*/  HFMA2 R24, -RZ, RZ, 0, 0 ;  /* 0x00000000ff187431 */ /* 0x000fe200000001ff */
[----:B------:R-:W-:Y:S02]  /*0250*/  ISETP.GE.U32.AND P0, PT, R17, UR14, PT ;  /* 0x0000000e11007c0c */ /* 0x000fe4000bf06070 */
[----:B------:R-:W-:Y:S02]  /*0260*/  ISETP.GE.U32.OR P1, PT, R19, UR13, P1 ;  /* 0x0000000d13007c0c */ /* 0x000fe40008f26470 */
[----:B--2---:R-:W-:Y:S02]  /*0270*/  ISETP.GE.U32.OR P0, PT, R18, R0, P0 ;  /* 0x000000001200720c */ /* 0x004fe40000706470 */
[----:B------:R-:W-:-:S09]  /*0280*/  MOV R29, RZ ;  /* 0x000000ff001d7202 */ /* 0x000fd20000000f00 */
[----:B------:R-:W0:Y:S08]  /*0290*/  @!P1 LDC.64 R10, c[0x0][0x390] ;  /* 0x0000e400ff0a9b82 */ /* 0x000e300000000a00 */
[----:B------:R-:W1:Y:S01]  /*02a0*/  @!P0 LDC.64 R8, c[0x0][0x398] ;  /* 0x0000e600ff088b82 */ /* 0x000e620000000a00 */
[----:B0-----:R-:W-:-:S05]  /*02b0*/  @!P1 IMAD.WIDE.U32 R10, R6, 0x4, R10 ;  /* 0x00000004060a9825 */ /* 0x001fca00078e000a */
[----:B------:R-:W2:Y:S01]  /*02c0*/  @!P1 LDG.E R29, desc[UR10][R10.64] ;  /* 0x0000000a0a1d9981 */ /* 0x000ea2000c1e1900 */
[----:B-1----:R-:W-:-:S05]  /*02d0*/  @!P0 IMAD.WIDE.U32 R22, R7, 0x4, R8 ;  /* 0x0000000407168825 */ /* 0x002fca00078e0008 */
[----:B------:R-:W3:Y:S01]  /*02e0*/  @!P0 LDG.E R24, desc[UR10][R22.64] ;  /* 0x0000000a16188981 */ /* 0x000ee2000c1e1900 */
[----:B------:R-:W-:-:S04]  /*02f0*/  UIADD3 UR5, UPT, UPT, UR5, 0x1, URZ ;  /* 0x0000000105057890 */ /* 0x000fc8000fffe0ff */
[----:B------:R-:W-:Y:S01]  /*0300*/  UISETP.NE.AND UP0, UPT, UR5, 0x1, UPT ;  /* 0x000000010500788c */ /* 0x000fe2000bf05270 */
[----:B------:R-:W-:Y:S01]  /*0310*/  IADD3 R17, PT, PT, R17, 0x20, RZ ;  /* 0x0000002011117810 */ /* 0x000fe20007ffe0ff */
[----:B--2---:R-:W-:Y:S04]  /*0320*/  STS [R4], R29 ;  /* 0x0000001d04007388 */ /* 0x004fe80000000800 */
[----:B---3--:R-:W-:Y:S01]  /*0330*/  STS [R3], R24 ;  /* 0x0000001803007388 */ /* 0x008fe20000000800 */
[----:B------:R-:W-:Y:S06]  /*0340*/  BAR.SYNC.DEFER_BLOCKING 0x0 ;  /* 0x0000000000007b1d */ /* 0x000fec0000010000 */
[----:B------:R-:W-:Y:S04]  /*0350*/  LDS R28, [R2] ;  /* 0x00000000021c7984 */ /* 0x000fe80000000800 */
[----:B------:R-:W0:Y:S04]  /*0360*/  LDS.128 R12, [R5] ;  /* 0x00000000050c7984 */ /* 0x000e280000000c00 */
[----:B------:R-:W1:Y:S04]  /*0370*/  LDS R23, [R2+0x80] ;  /* 0x0000800002177984 */ /* 0x000e680000000800 */
[----:B------:R-:W2:Y:S04]  /*0380*/  LDS R27, [R2+0x100] ;  /* 0x00010000021b7984 */ /* 0x000ea80000000800 */
[----:B------:R-:W3:Y:S04]  /*0390*/  LDS R26, [R2+0x180] ;  /* 0x00018000021a7984 */ /* 0x000ee80000000800 */
[----:B------:R-:W-:Y:S04]  /*03a0*/  LDS R25, [R2+0x200] ;  /* 0x0002000002197984 */ /* 0x000fe80000000800 */
[----:B------:R-:W4:Y:S04]  /*03b0*/  LDS.128 R8, [R5+0x10] ;  /* 0x0000100005087984 */ /* 0x000f280000000c00 */
[----:B------:R-:W5:Y:S04]  /*03c0*/  LDS R20, [R2+0x280] ;  /* 0x0002800002147984 */ /* 0x000f680000000800 */
[----:B------:R-:W-:Y:S04]  /*03d0*/  LDS R24, [R2+0x380] ;  /* 0x0003800002187984 */ /* 0x000fe80000000800 */
[----:B------:R-:W-:Y:S01]  /*03e0*/  LDS R22, [R2+0x480] ;  /* 0x0004800002167984 */ /* 0x000fe20000000800 */
[----:B0-----:R-:W-:-:S03]  /*03f0*/  FFMA R12, R12, R28, R21 ;  /* 0x0000001c0c0c7223 */ /* 0x001fc60000000015 */
[----:B------:R-:W0:Y:S01]  /*0400*/  LDS R21, [R2+0x300] ;  /* 0x0003000002157984 */ /* 0x000e220000000800 */
[----:B-1----:R-:W-:-:S03]  /*0410*/  FFMA R12, R23, R13, R12 ;  /* 0x0000000d170c7223 */ /* 0x002fc6000000000c */
[----:B------:R-:W-:Y:S01]  /*0420*/  LDS R23, [R2+0x400] ;  /* 0x0004000002177984 */ /* 0x000fe20000000800 */
[----:B--2---:R-:W-:-:S04]  /*0430*/  FFMA R27, R27, R14, R12 ;  /* 0x0000000e1b1b7223 */ /* 0x004fc8000000000c */
[----:B---3--:R-:W-:Y:S02]  /*0440*/  FFMA R27, R26, R15, R27 ;  /* 0x0000000f1a1b7223 */ /* 0x008fe4000000001b */
[----:B------:R-:W1:Y:S04]  /*0450*/  LDS.128 R12, [R5+0x20] ;  /* 0x00002000050c7984 */ /* 0x000e680000000c00 */
[----:B------:R-:W-:Y:S01]  /*0460*/  LDS R26, [R2+0x580] ;  /* 0x00058000021a7984 */ /* 0x000fe20000000800 */
[----:B----4-:R-:W-:-:S03]  /*0470*/  FFMA R27, R8, R25, R27 ;  /* 0x00000019081b7223 */ /* 0x010fc6000000001b */
[----:B------:R-:W2:Y:S01]  /*0480*/  LDS R25, [R2+0x500] ;  /* 0x0005000002197984 */ /* 0x000ea20000000800 */
[----:B-----5:R-:W-:-:S04]  /*0490*/  FFMA R20, R20, R9, R27 ;  /* 0x0000000914147223 */ /* 0x020fc8000000001b */
[----:B0-----:R-:W-:Y:S02]  /*04a0*/  FFMA R21, R21, R10, R20 ;  /* 0x0000000a15157223 */ /* 0x001fe40000000014 */
[----:B------:R-:W-:Y:S02]  /*04b0*/  LDS R20, [R2+0x680] ;  /* 0x0006800002147984 */ /* 0x000fe40000000800 */
[----:B------:R-:W-:Y:S02]  /*04c0*/  FFMA R27, R24, R11, R21 ;  /* 0x0000000b181b7223 */ /* 0x000fe40000000015 */
[----:B------:R-:W-:Y:S04]  /*04d0*/  LDS R21, [R2+0x600] ;  /* 0x0006000002157984 */ /* 0x000fe80000000800 */
[----:B------:R-:W0:Y:S01]  /*04e0*/  LDS.128 R8, [R5+0x30] ;  /* 0x0000300005087984 */ /* 0x000e220000000c00 */
[----:B-1----:R-:W-:-:S03]  /*04f0*/  FFMA R27, R12, R23, R27 ;  /* 0x000000170c1b7223 */ /* 0x002fc6000000001b */
[----:B------:R-:W1:Y:S01]  /*0500*/  LDS R23, [R2+0x700] ;  /* 0x0007000002177984 */ /* 0x000e620000000800 */
[----:B------:R-:W-:-:S03]  /*0510*/  FFMA R22, R22, R13, R27 ;  /* 0x0000000d16167223 */ /* 0x000fc6000000001b */
[----:B------:R-:W3:Y:S01]  /*0520*/  LDS R24, [R2+0x780] ;  /* 0x0007800002187984 */ /* 0x000ee20000000800 */
[----:B--2---:R-:W-:-:S03]  /*0530*/  FFMA R25, R25, R14, R22 ;  /* 0x0000000e19197223 */ /* 0x004fc60000000016 */
[----:B------:R-:W-:Y:S01]  /*0540*/  LDS R22, [R2+0x880] ;  /* 0x0008800002167984 */ /* 0x000fe20000000800 */
[----:B------:R-:W-:-:S03]  /*0550*/  FFMA R27, R26, R15, R25 ;  /* 0x0000000f1a1b7223 */ /* 0x000fc60000000019 */
[----:B------:R-:W-:Y:S04]  /*0560*/  LDS R25, [R2+0x800] ;  /* 0x0008000002197984 */ /* 0x000fe80000000800 */
[----:B------:R-:W2:Y:S04]  /*0570*/  LDS.128 R12, [R5+0x40] ;  /* 0x00004000050c7984 */ /* 0x000ea80000000c00 */
[----:B------:R-:W-:Y:S01]  /*0580*/  LDS R26, [R2+0x980] ;  /* 0x00098000021a7984 */ /* 0x000fe20000000800 */
[----:B0-----:R-:W-:-:S03]  /*0590*/  FFMA R27, R8, R21, R27 ;  /* 0x00000015081b7223 */ /* 0x001fc6000000001b */
[----:B------:R-:W0:Y:S01]  /*05a0*/  LDS R21, [R2+0x900] ;  /* 0x0009000002157984 */ /* 0x000e220000000800 */
[----:B------:R-:W-:-:S04]  /*05b0*/  FFMA R20, R20, R9, R27 ;  /* 0x0000000914147223 */ /* 0x000fc8000000001b */
[----:B-1----:R-:W-:Y:S02]  /*05c0*/  FFMA R23, R23, R10, R20 ;  /* 0x0000000a17177223 */ /* 0x002fe40000000014 */
[----:B------:R-:W-:Y:S02]  /*05d0*/  LDS R20, [R2+0xa80] ;  /* 0x000a800002147984 */ /* 0x000fe40000000800 */
[----:B---3--:R-:W-:Y:S02]  /*05e0*/  FFMA R27, R24, R11, R23 ;  /* 0x0000000b181b7223 */ /* 0x008fe40000000017 */
[----:B------:R-:W-:Y:S04]  /*05f0*/  LDS R23, [R2+0xa00] ;  /* 0x000a000002177984 */ /* 0x000fe80000000800 */
[----:B------:R-:W1:Y:S01]  /*0600*/  LDS.128 R8, [R5+0x50] ;  /* 0x0000500005087984 */ /* 0x000e620000000c00 */
[----:B--2---:R-:W-:-:S03]  /*0610*/  FFMA R27, R12, R25, R27 ;  /* 0x000000190c1b7223 */ /* 0x004fc6000000001b */
[----:B------:R-:W2:Y:S01]  /*0620*/  LDS R25, [R2+0xb00] ;  /* 0x000b000002197984 */ /* 0x000ea20000000800 */
[----:B------:R-:W-:-:S03]  /*0630*/  FFMA R12, R22, R13, R27 ;  /* 0x0000000d160c7223 */ /* 0x000fc6000000001b */
[----:B------:R-:W3:Y:S04]  /*0640*/  LDS R22, [R2+0xb80] ;  /* 0x000b800002167984 */ /* 0x000ee80000000800 */
[----:B------:R-:W-:Y:S01]  /*0650*/  LDS R24, [R2+0xc80] ;  /* 0x000c800002187984 */ /* 0x000fe20000000800 */
[----:B0-----:R-:W-:-:S04]  /*0660*/  FFMA R21, R21, R14, R12 ;  /* 0x0000000e15157223 */ /* 0x001fc8000000000c */
[----:B------:R-:W-:Y:S02]  /*0670*/  FFMA R27, R26, R15, R21 ;  /* 0x0000000f1a1b7223 */ /* 0x000fe40000000015 */
[----:B------:R-:W-:Y:S04]  /*0680*/  LDS R21, [R2+0xc00] ;  /* 0x000c000002157984 */ /* 0x000fe80000000800 */
[----:B------:R-:W0:Y:S01]  /*0690*/  LDS.128 R12, [R5+0x60] ;  /* 0x00006000050c7984 */ /* 0x000e220000000c00 */
[----:B-1----:R-:W-:-:S04]  /*06a0*/  FFMA R23, R8, R23, R27 ;  /* 0x0000001708177223 */ /* 0x002fc8000000001b */
[----:B------:R-:W-:Y:S02]  /*06b0*/  FFMA R20, R20, R9, R23 ;  /* 0x0000000914147223 */ /* 0x000fe40000000017 */
[----:B------:R-:W1:Y:S02]  /*06c0*/  LDS R23, [R2+0xd00] ;  /* 0x000d000002177984 */ /* 0x000e640000000800 */
[----:B--2---:R-:W-:Y:S02]  /*06d0*/  FFMA R25, R25, R10, R20 ;  /* 0x0000000a19197223 */ /* 0x004fe40000000014 */
[----:B------:R-:W2:Y:S02]  /*06e0*/  LDS R20, [R2+0xd80] ;  /* 0x000d800002147984 */ /* 0x000ea40000000800 */
[----:B---3--:R-:W-:Y:S02]  /*06f0*/  FFMA R27, R22, R11, R25 ;  /* 0x0000000b161b7223 */ /* 0x008fe40000000019 */
[----:B------:R-:W-:Y:S04]  /*0700*/  LDS R25, [R2+0xe00] ;  /* 0x000e000002197984 */ /* 0x000fe80000000800 */
[----:B------:R-:W3:Y:S04]  /*0710*/  LDS.128 R8, [R5+0x70] ;  /* 0x0000700005087984 */ /* 0x000ee80000000c00 */
[----:B------:R-:W4:Y:S01]  /*0720*/  LDS R22, [R2+0xe80] ;  /* 0x000e800002167984 */ /* 0x000f220000000800 */
[----:B0-----:R-:W-:-:S03]  /*0730*/  FFMA R27, R12, R21, R27 ;  /* 0x000000150c1b7223 */ /* 0x001fc6000000001b */
[----:B------:R-:W0:Y:S04]  /*0740*/  LDS R21, [R2+0xf00] ;  /* 0x000f000002157984 */ /* 0x000e280000000800 */
[----:B------:R-:W5:Y:S01]  /*0750*/  LDS R12, [R2+0xf80] ;  /* 0x000f8000020c7984 */ /* 0x000f620000000800 */
[----:B------:R-:W-:-:S04]  /*0760*/  FFMA R24, R24, R13, R27 ;  /* 0x0000000d18187223 */ /* 0x000fc8000000001b */
[----:B-1----:R-:W-:-:S04]  /*0770*/  FFMA R23, R23, R14, R24 ;  /* 0x0000000e17177223 */ /* 0x002fc80000000018 */
[----:B--2---:R-:W-:-:S04]  /*0780*/  FFMA R15, R20, R15, R23 ;  /* 0x0000000f140f7223 */ /* 0x004fc80000000017 */
[----:B---3--:R-:W-:-:S04]  /*0790*/  FFMA R15, R8, R25, R15 ;  /* 0x00000019080f7223 */ /* 0x008fc8000000000f */
[----:B----4-:R-:W-:Y:S01]  /*07a0*/  FFMA R22, R22, R9, R15 ;  /* 0x0000000916167223 */ /* 0x010fe2000000000f */
[----:B------:R-:W-:Y:S02]  /*07b0*/  IADD3 R16, PT, PT, R16, 0x20, RZ ;  /* 0x0000002010107810 */ /* 0x000fe40007ffe0ff */
[----:B------:R-:W-:Y:S02]  /*07c0*/  IADD3 R6, PT, PT, R6, 0x20, RZ ;  /* 0x0000002006067810 */ /* 0x000fe40007ffe0ff */
[----:B------:R-:W-:Y:S01]  /*07d0*/  LEA R7, R0, R7, 0x5 ;  /* 0x0000000700077211 */ /* 0x000fe200078e28ff */
[----:B0-----:R-:W-:-:S04]  /*07e0*/  FFMA R21, R21, R10, R22 ;  /* 0x0000000a15157223 */ /* 0x001fc80000000016 */
[----:B-----5:R-:W-:Y:S01]  /*07f0*/  FFMA R21, R12, R11, R21 ;  /* 0x0000000b0c157223 */ /* 0x020fe20000000015 */
[----:B------:R-:W-:Y:S06]  /*0800*/  BAR.SYNC.DEFER_BLOCKING 0x0 ;  /* 0x0000000000007b1d */ /* 0x000fec0000010000 */
[----:B------:R-:W-:Y:S05]  /*0810*/  BRA.U UP0, `(.L_x_1) ;  /* 0xfffffff900847547 */ /* 0x000fea000b83ffff */
.L_x_0:
[----:B------:R-:W0:Y:S02]  /*0820*/  LDCU.64 UR6, c[0x0][0x380] ;  /* 0x00007000ff0677ac */ /* 0x000e240008000a00 */
[----:B0-----:R-:W-:-:S04]  /*0830*/  ISETP.GE.U32.AND P0, PT, R18, UR7, PT ;  /* 0x0000000712007c0c */ /* 0x001fc8000bf06070 */
[----:B------:R-:W-:-:S13]  /*0840*/  ISETP.GE.U32.OR P0, PT, R19, UR6, P0 ;  /* 0x0000000613007c0c */ /* 0x000fda0008706470 */
[----:B------:R-:W-:Y:S05]  /*0850*/  @P0 EXIT ;  /* 0x000000000000094d */ /* 0x000fea0003800000 */
[----:B------:R-:W0:Y:S01]  /*0860*/  LDC.64 R2, c[0x0][0x3a8] ;  /* 0x0000ea00ff027b82 */ /* 0x000e220000000a00 */
[----:B------:R-:W-:Y:S01]  /*0870*/  IMAD R19, R19, UR7, R18 ;  /* 0x0000000713137c24 */ /* 0x000fe2000f8e0212 */
[----:B------:R-:W1:Y:S01]  /*0880*/  LDCU UR4, c[0x0][0x3a0] ;  /* 0x00007400ff0477ac */ /* 0x000e620008000800 */
[----:B------:R-:W2:Y:S02]  /*0890*/  LDCU UR5, c[0x0][0x38c] ;  /* 0x00007180ff0577ac */ /* 0x000ea40008000800 */
[----:B0-----:R-:W-:-:S05]  /*08a0*/  IMAD.WIDE.U32 R2, R19, 0x4, R2 ;  /* 0x0000000413027825 */ /* 0x001fca00078e0002 */
[----:B------:R-:W1:Y:S02]  /*08b0*/  LDG.E R0, desc[UR10][R2.64] ;  /* 0x0000000a02007981 */ /* 0x000e64000c1e1900 */
[----:B-1----:R-:W-:-:S04]  /*08c0*/  FMUL R0, R0, UR4 ;  /* 0x0000000400007c20 */ /* 0x002fc80008400000 */
[----:B--2---:R-:W-:-:S05]  /*08d0*/  FFMA R21, R21, UR5, R0 ;  /* 0x0000000515157c23 */ /* 0x004fca0008000000 */
[----:B------:R-:W-:Y:S01]  /*08e0*/  STG.E desc[UR10][R2.64], R21 ;  /* 0x0000001502007986 */ /* 0x000fe2000c10190a */
[----:B------:R-:W-:Y:S05]  /*08f0*/  EXIT ;  /* 0x000000000000794d */ /* 0x000fea0003800000 */
.L_x_2:
[----:B------:R-:W-:-:S00]  /*0900*/  BRA `(.L_x_2) ;  /* 0xfffffffc00fc7947 */ /* 0x000fc0000383ffff */
[----:B------:R-:W-:-:S00]  /*0910*/  NOP ;  /* 0x0000000000007918 */ /* 0x000fc00000000000 */
        /* <DEDUP_REMOVED lines=14> */
.L_x_3:


//--------------------- .nv.shared._Z5sgemmiiifPKfS0_fPf --------------------------
	.section	.nv.shared._Z5sgemmiiifPKfS0_fPf,"aw",@nobits
	.sectionflags	@""
	.align	4
.nv.shared._Z5sgemmiiifPKfS0_fPf:
	.zero		9216


//--------------------- .nv.shared.reserved.0     --------------------------
	.section	.nv.shared.reserved.0,"aw",@nobits
	.weak		__nv_reservedSMEM_offset_0_alias
	.size		__nv_reservedSMEM_offset_0_alias, 0, 64
	.other		__nv_reservedSMEM_offset_0_alias,@"STO_CUDA_RESERVED_SHARED STV_DEFAULT"
__nv_reservedSMEM_offset_0_alias:
	.zero		0
	.zero		64


//--------------------- .nv.constant0._Z5sgemmiiifPKfS0_fPf --------------------------
	.section	.nv.constant0._Z5sgemmiiifPKfS0_fPf,"a",@progbits
	.sectionflags	@""
	.align	4
.nv.constant0._Z5sgemmiiifPKfS0_fPf:
	.zero		944


//--------------------- SYMBOLS --------------------------

	.type		.nv.reservedSmem.offset0,@object
	.size		.nv.reservedSmem.offset0,0x4
	.type		.nv.reservedSmem.cap,@object
	.size		.nv.reservedSmem.cap,0x4
